//
// Generated by NVIDIA NVVM Compiler
//
// Compiler Build ID: CL-36424714
// Cuda compilation tools, release 13.0, V13.0.88
// Based on NVVM 20.0.0
//

.version 9.0
.target sm_100
.address_size 64

	// .globl	_Z9matrixAddPKfS0_Pfii

.visible .entry _Z9matrixAddPKfS0_Pfii(
	.param .u64 .ptr .align 1 _Z9matrixAddPKfS0_Pfii_param_0,
	.param .u64 .ptr .align 1 _Z9matrixAddPKfS0_Pfii_param_1,
	.param .u64 .ptr .align 1 _Z9matrixAddPKfS0_Pfii_param_2,
	.param .u32 _Z9matrixAddPKfS0_Pfii_param_3,
	.param .u32 _Z9matrixAddPKfS0_Pfii_param_4
)
{
	.reg .pred 	%p<4>;
	.reg .b32 	%r<12>;
	.reg .b32 	%f<4>;
	.reg .b64 	%rd<11>;

	ld.param.u64 	%rd1, [_Z9matrixAddPKfS0_Pfii_param_0];
	ld.param.u64 	%rd2, [_Z9matrixAddPKfS0_Pfii_param_1];
	ld.param.u64 	%rd3, [_Z9matrixAddPKfS0_Pfii_param_2];
	ld.param.u32 	%r4, [_Z9matrixAddPKfS0_Pfii_param_3];
	ld.param.u32 	%r3, [_Z9matrixAddPKfS0_Pfii_param_4];
	mov.u32 	%r5, %ctaid.x;
	mov.u32 	%r6, %ntid.x;
	mov.u32 	%r7, %tid.x;
	mad.lo.s32 	%r1, %r5, %r6, %r7;
	mov.u32 	%r8, %ctaid.y;
	mov.u32 	%r9, %ntid.y;
	mov.u32 	%r10, %tid.y;
	mad.lo.s32 	%r2, %r8, %r9, %r10;
	setp.ge.s32 	%p1, %r2, %r4;
	setp.ge.s32 	%p2, %r1, %r3;
	or.pred  	%p3, %p1, %p2;
	@%p3 bra 	$L__BB0_2;
	cvta.to.global.u64 	%rd4, %rd1;
	cvta.to.global.u64 	%rd5, %rd2;
	cvta.to.global.u64 	%rd6, %rd3;
	mad.lo.s32 	%r11, %r3, %r2, %r1;
	mul.wide.s32 	%rd7, %r11, 4;
	add.s64 	%rd8, %rd4, %rd7;
	ld.global.f32 	%f1, [%rd8];
	add.s64 	%rd9, %rd5, %rd7;
	ld.global.f32 	%f2, [%rd9];
	add.f32 	%f3, %f1, %f2;
	add.s64 	%rd10, %rd6, %rd7;
	st.global.f32 	[%rd10], %f3;
$L__BB0_2:
	ret;

}


// ===== COMPILED SASS (sm_100) =====

	.target	sm_100

	.elftype	@"ET_EXEC"


//--------------------- .note.nv.tkinfo           --------------------------
	.section	.note.nv.tkinfo,"",@"SHT_NOTE"
	.sectionflags	@"SHF_NOTE_NV_TKINFO"
	.tkinfo
        /*0018*/ 	.word	0x00000002
        /*0030*/ 	.string	""
        /*0030*/ 	.string	"ptxas"
        /*0030*/ 	.string	"Cuda compilation tools, release 13.0, V13.0.88"
        /*0030*/ 	.string	"Build cuda_13.0.r13.0/compiler.36424714_0"
        /*0030*/ 	.string	"-arch sm_100 -m 64 "



//--------------------- .note.nv.cuinfo           --------------------------
	.section	.note.nv.cuinfo,"",@"SHT_NOTE"
	.sectionflags	@"SHF_NOTE_NV_CUINFO"
        /*0018*/ 	.short	0x0002
        /*001a*/ 	.short	0x0064
        /*001c*/ 	.short	0x0082
	.zero		2


//--------------------- .nv.info                  --------------------------
	.section	.nv.info,"",@"SHT_CUDA_INFO"
	.align	4


	//----- nvinfo : EIATTR_REGCOUNT
	.align		4
        /*0000*/ 	.byte	0x04, 0x2f
        /*0002*/ 	.short	(.L_1 - .L_0)
	.align		4
.L_0:
        /*0004*/ 	.word	index@(_Z9matrixAddPKfS0_Pfii)
        /*0008*/ 	.word	0x0000000c


	//----- nvinfo : EIATTR_FRAME_SIZE
	.align		4
.L_1:
        /*000c*/ 	.byte	0x04, 0x11
        /*000e*/ 	.short	(.L_3 - .L_2)
	.align		4
.L_2:
        /*0010*/ 	.word	index@(_Z9matrixAddPKfS0_Pfii)
        /*0014*/ 	.word	0x00000000


	//----- nvinfo : EIATTR_MIN_STACK_SIZE
	.align		4
.L_3:
        /*0018*/ 	.byte	0x04, 0x12
        /*001a*/ 	.short	(.L_5 - .L_4)
	.align		4
.L_4:
        /*001c*/ 	.word	index@(_Z9matrixAddPKfS0_Pfii)
        /*0020*/ 	.word	0x00000000
.L_5:


//--------------------- .nv.compat                --------------------------
	.section	.nv.compat,"",@"SHT_CUDA_COMPAT_INFO"
	.align	4
        /*0000*/ 	.byte	0x02, 0x09, 0x00, 0x00, 0x02, 0x02, 0x01, 0x00, 0x02, 0x05, 0x05, 0x00, 0x03, 0x07, 0x01, 0x01
        /*0010*/ 	.byte	0x02, 0x03, 0x00, 0x00, 0x02, 0x06, 0x01, 0x00, 0x04, 0x0b, 0x08, 0x00, 0x09, 0x00, 0x00, 0x00
        /*0020*/ 	.byte	0x00, 0x00, 0x00, 0x00


//--------------------- .nv.info._Z9matrixAddPKfS0_Pfii --------------------------
	.section	.nv.info._Z9matrixAddPKfS0_Pfii,"",@"SHT_CUDA_INFO"
	.sectionflags	@""
	.align	4


	//----- nvinfo : EIATTR_CUDA_API_VERSION
	.align		4
        /*0000*/ 	.byte	0x04, 0x37
        /*0002*/ 	.short	(.L_7 - .L_6)
.L_6:
        /*0004*/ 	.word	0x00000082


	//----- nvinfo : EIATTR_KPARAM_INFO
	.align		4
.L_7:
        /*0008*/ 	.byte	0x04, 0x17
        /*000a*/ 	.short	(.L_9 - .L_8)
.L_8:
        /*000c*/ 	.word	0x00000000
        /*0010*/ 	.short	0x0004
        /*0012*/ 	.short	0x001c
        /*0014*/ 	.byte	0x00, 0xf0, 0x11, 0x00


	//----- nvinfo : EIATTR_KPARAM_INFO
	.align		4
.L_9:
        /*0018*/ 	.byte	0x04, 0x17
        /*001a*/ 	.short	(.L_11 - .L_10)
.L_10:
        /*001c*/ 	.word	0x00000000
        /*0020*/ 	.short	0x0003
        /*0022*/ 	.short	0x0018
        /*0024*/ 	.byte	0x00, 0xf0, 0x11, 0x00


	//----- nvinfo : EIATTR_KPARAM_INFO
	.align		4
.L_11:
        /*0028*/ 	.byte	0x04, 0x17
        /*002a*/ 	.short	(.L_13 - .L_12)
.L_12:
        /*002c*/ 	.word	0x00000000
        /*0030*/ 	.short	0x0002
        /*0032*/ 	.short	0x0010
        /*0034*/ 	.byte	0x00, 0xf5, 0x21, 0x00


	//----- nvinfo : EIATTR_KPARAM_INFO
	.align		4
.L_13:
        /*0038*/ 	.byte	0x04, 0x17
        /*003a*/ 	.short	(.L_15 - .L_14)
.L_14:
        /*003c*/ 	.word	0x00000000
        /*0040*/ 	.short	0x0001
        /*0042*/ 	.short	0x0008
        /*0044*/ 	.byte	0x00, 0xf5, 0x21, 0x00


	//----- nvinfo : EIATTR_KPARAM_INFO
	.align		4
.L_15:
        /*0048*/ 	.byte	0x04, 0x17
        /*004a*/ 	.short	(.L_17 - .L_16)
.L_16:
        /*004c*/ 	.word	0x00000000
        /*0050*/ 	.short	0x0000
        /*0052*/ 	.short	0x0000
        /*0054*/ 	.byte	0x00, 0xf5, 0x21, 0x00


	//----- nvinfo : EIATTR_SPARSE_MMA_MASK
	.align		4
.L_17:
        /*0058*/ 	.byte	0x03, 0x50
        /*005a*/ 	.short	0x0000


	//----- nvinfo : EIATTR_MAXREG_COUNT
	.align		4
        /*005c*/ 	.byte	0x03, 0x1b
        /*005e*/ 	.short	0x00ff


	//----- nvinfo : EIATTR_MERCURY_ISA_VERSION
	.align		4
        /*0060*/ 	.byte	0x03, 0x5f
        /*0062*/ 	.short	0x0101


	//----- nvinfo : EIATTR_VRC_CTA_INIT_COUNT
	.align		4
        /*0064*/ 	.byte	0x02, 0x4a
	.zero		1
	.zero		1


	//----- nvinfo : EIATTR_EXIT_INSTR_OFFSETS
	.align		4
        /*0068*/ 	.byte	0x04, 0x1c
        /*006a*/ 	.short	(.L_19 - .L_18)


	//   ....[0]....
.L_18:
        /*006c*/ 	.word	0x000000c0


	//   ....[1]....
        /*0070*/ 	.word	0x00000190


	//----- nvinfo : EIATTR_CBANK_PARAM_SIZE
	.align		4
.L_19:
        /*0074*/ 	.byte	0x03, 0x19
        /*0076*/ 	.short	0x0020


	//----- nvinfo : EIATTR_PARAM_CBANK
	.align		4
        /*0078*/ 	.byte	0x04, 0x0a
        /*007a*/ 	.short	(.L_21 - .L_20)
	.align		4
.L_20:
        /*007c*/ 	.word	index@(.nv.constant0._Z9matrixAddPKfS0_Pfii)
        /*0080*/ 	.short	0x0380
        /*0082*/ 	.short	0x0020


	//----- nvinfo : EIATTR_SW_WAR
	.align		4
.L_21:
        /*0084*/ 	.byte	0x04, 0x36
        /*0086*/ 	.short	(.L_23 - .L_22)
.L_22:
        /*0088*/ 	.word	0x00000008
.L_23:


//--------------------- .nv.callgraph             --------------------------
	.section	.nv.callgraph,"",@"SHT_CUDA_CALLGRAPH"
	.align	4
	.sectionentsize	8
	.align		4
        /*0000*/ 	.word	0x00000000
	.align		4
        /*0004*/ 	.word	0xffffffff
	.align		4
        /*0008*/ 	.word	0x00000000
	.align		4
        /*000c*/ 	.word	0xfffffffe
	.align		4
        /*0010*/ 	.word	0x00000000
	.align		4
        /*0014*/ 	.word	0xfffffffd
	.align		4
        /*0018*/ 	.word	0x00000000
	.align		4
        /*001c*/ 	.word	0xfffffffc


//--------------------- .text._Z9matrixAddPKfS0_Pfii --------------------------
	.section	.text._Z9matrixAddPKfS0_Pfii,"ax",@progbits
	.align	128
        .global         _Z9matrixAddPKfS0_Pfii
        .type           _Z9matrixAddPKfS0_Pfii,@function
        .size           _Z9matrixAddPKfS0_Pfii,(.L_x_1 - _Z9matrixAddPKfS0_Pfii)
        .other          _Z9matrixAddPKfS0_Pfii,@"STO_CUDA_ENTRY STV_DEFAULT"
_Z9matrixAddPKfS0_Pfii:
.text._Z9matrixAddPKfS0_Pfii:
[----:B------:R-:W-:Y:S01]  /*0000*/  LDC R1, c[0x0][0x37c] ;  /* 0x0000df00ff017b82 */ /* 0x000fe20000000800 */
[----:B------:R-:W0:Y:S07]  /*0010*/  S2R R3, SR_TID.X ;  /* 0x0000000000037919 */ /* 0x000e2e0000002100 */
[----:B------:R-:W0:Y:S01]  /*0020*/  S2UR UR4, SR_CTAID.X ;  /* 0x00000000000479c3 */ /* 0x000e220000002500 */
[----:B------:R-:W1:Y:S01]  /*0030*/  LDCU.64 UR6, c[0x0][0x398] ;  /* 0x00007300ff0677ac */ /* 0x000e620008000a00 */
[----:B------:R-:W2:Y:S06]  /*0040*/  S2R R2, SR_TID.Y ;  /* 0x0000000000027919 */ /* 0x000eac0000002200 */
[----:B------:R-:W0:Y:S08]  /*0050*/  LDC R0, c[0x0][0x360] ;  /* 0x0000d800ff007b82 */ /* 0x000e300000000800 */
[----:B------:R-:W2:Y:S08]  /*0060*/  S2UR UR5, SR_CTAID.Y ;  /* 0x00000000000579c3 */ /* 0x000eb00000002600 */
[----:B------:R-:W2:Y:S01]  /*0070*/  LDC R7, c[0x0][0x364] ;  /* 0x0000d900ff077b82 */ /* 0x000ea20000000800 */
[----:B0-----:R-:W-:-:S05]  /*0080*/  IMAD R0, R0, UR4, R3 ;  /* 0x0000000400007c24 */ /* 0x001fca000f8e0203 */
[----:B-1----:R-:W-:Y:S01]  /*0090*/  ISETP.GE.AND P0, PT, R0, UR7, PT ;  /* 0x0000000700007c0c */ /* 0x002fe2000bf06270 */
[----:B--2---:R-:W-:-:S05]  /*00a0*/  IMAD R7, R7, UR5, R2 ;  /* 0x0000000507077c24 */ /* 0x004fca000f8e0202 */
[----:B------:R-:W-:-:S13]  /*00b0*/  ISETP.GE.OR P0, PT, R7, UR6, P0 ;  /* 0x0000000607007c0c */ /* 0x000fda0008706670 */
[----:B------:R-:W-:Y:S05]  /*00c0*/  @P0 EXIT ;  /* 0x000000000000094d */ /* 0x000fea0003800000 */
[----:B------:R-:W0:Y:S01]  /*00d0*/  LDC.64 R2, c[0x0][0x380] ;  /* 0x0000e000ff027b82 */ /* 0x000e220000000a00 */
[----:B------:R-:W1:Y:S01]  /*00e0*/  LDCU.64 UR4, c[0x0][0x358] ;  /* 0x00006b00ff0477ac */ /* 0x000e620008000a00 */
[----:B------:R-:W-:-:S06]  /*00f0*/  IMAD R9, R7, UR7, R0 ;  /* 0x0000000707097c24 */ /* 0x000fcc000f8e0200 */
[----:B------:R-:W2:Y:S08]  /*0100*/  LDC.64 R4, c[0x0][0x388] ;  /* 0x0000e200ff047b82 */ /* 0x000eb00000000a00 */
[----:B------:R-:W3:Y:S01]  /*0110*/  LDC.64 R6, c[0x0][0x390] ;  /* 0x0000e400ff067b82 */ /* 0x000ee20000000a00 */
[----:B0-----:R-:W-:-:S06]  /*0120*/  IMAD.WIDE R2, R9, 0x4, R2 ;  /* 0x0000000409027825 */ /* 0x001fcc00078e0202 */
[----:B-1----:R-:W4:Y:S01]  /*0130*/  LDG.E R2, desc[UR4][R2.64] ;  /* 0x0000000402027981 */ /* 0x002f22000c1e1900 */
[----:B--2---:R-:W-:-:S06]  /*0140*/  IMAD.WIDE R4, R9, 0x4, R4 ;  /* 0x0000000409047825 */ /* 0x004fcc00078e0204 */
[----:B------:R-:W4:Y:S01]  /*0150*/  LDG.E R5, desc[UR4][R4.64] ;  /* 0x0000000404057981 */ /* 0x000f22000c1e1900 */
[----:B---3--:R-:W-:-:S04]  /*0160*/  IMAD.WIDE R6, R9, 0x4, R6 ;  /* 0x0000000409067825 */ /* 0x008fc800078e0206 */
[----:B----4-:R-:W-:-:S05]  /*0170*/  FADD R9, R2, R5 ;  /* 0x0000000502097221 */ /* 0x010fca0000000000 */
[----:B------:R-:W-:Y:S01]  /*0180*/  STG.E desc[UR4][R6.64], R9 ;  /* 0x0000000906007986 */ /* 0x000fe2000c101904 */
[----:B------:R-:W-:Y:S05]  /*0190*/  EXIT ;  /* 0x000000000000794d */ /* 0x000fea0003800000 */
.L_x_0:
[----:B------:R-:W-:-:S00]  /*01a0*/  BRA `(.L_x_0) ;  /* 0xfffffffc00fc7947 */ /* 0x000fc0000383ffff */
[----:B------:R-:W-:-:S00]  /*01b0*/  NOP ;  /* 0x0000000000007918 */ /* 0x000fc00000000000 */
        /* <DEDUP_REMOVED lines=12> */
.L_x_1:


//--------------------- .nv.shared.reserved.0     --------------------------
	.section	.nv.shared.reserved.0,"aw",@nobits
	.weak		__nv_reservedSMEM_offset_0_alias
	.size		__nv_reservedSMEM_offset_0_alias, 0, 64
	.other		__nv_reservedSMEM_offset_0_alias,@"STO_CUDA_RESERVED_SHARED STV_DEFAULT"
__nv_reservedSMEM_offset_0_alias:
	.zero		0
	.zero		64


//--------------------- .nv.constant0._Z9matrixAddPKfS0_Pfii --------------------------
	.section	.nv.constant0._Z9matrixAddPKfS0_Pfii,"a",@progbits
	.sectionflags	@""
	.align	4
.nv.constant0._Z9matrixAddPKfS0_Pfii:
	.zero		928


//--------------------- SYMBOLS --------------------------

	.type		.nv.reservedSmem.offset0,@object
	.size		.nv.reservedSmem.offset0,0x4
